//
// Generated by NVIDIA NVVM Compiler
//
// Compiler Build ID: CL-36424714
// Cuda compilation tools, release 13.0, V13.0.88
// Based on NVVM 20.0.0
//

.version 9.0
.target sm_100
.address_size 64

	// .globl	matrixMulTrans

.visible .entry matrixMulTrans(
	.param .u64 .ptr .align 1 matrixMulTrans_param_0,
	.param .u64 .ptr .align 1 matrixMulTrans_param_1,
	.param .u64 .ptr .align 1 matrixMulTrans_param_2,
	.param .u32 matrixMulTrans_param_3,
	.param .u32 matrixMulTrans_param_4,
	.param .u32 matrixMulTrans_param_5,
	.param .u32 matrixMulTrans_param_6,
	.param .u32 matrixMulTrans_param_7
)
{
	.reg .pred 	%p<13>;
	.reg .b32 	%r<54>;
	.reg .b64 	%rd<27>;
	.reg .b64 	%fd<112>;

	ld.param.u64 	%rd5, [matrixMulTrans_param_0];
	ld.param.u64 	%rd6, [matrixMulTrans_param_1];
	ld.param.u64 	%rd7, [matrixMulTrans_param_2];
	ld.param.u32 	%r31, [matrixMulTrans_param_3];
	ld.param.u32 	%r32, [matrixMulTrans_param_4];
	ld.param.u32 	%r33, [matrixMulTrans_param_5];
	ld.param.u32 	%r34, [matrixMulTrans_param_6];
	ld.param.u32 	%r35, [matrixMulTrans_param_7];
	cvta.to.global.u64 	%rd1, %rd7;
	cvta.to.global.u64 	%rd2, %rd6;
	mov.u32 	%r36, %tid.x;
	mov.u32 	%r37, %ctaid.x;
	mad.lo.s32 	%r1, %r32, %r37, %r36;
	mov.u32 	%r38, %tid.y;
	mov.u32 	%r39, %ctaid.y;
	mad.lo.s32 	%r2, %r33, %r39, %r38;
	mad.lo.s32 	%r3, %r2, %r34, %r1;
	setp.ge.s32 	%p1, %r3, %r35;
	setp.ge.s32 	%p2, %r1, %r34;
	or.pred  	%p3, %p2, %p1;
	@%p3 bra 	$L__BB0_15;
	setp.lt.s32 	%p4, %r31, 1;
	mov.f64 	%fd111, 0d0000000000000000;
	@%p4 bra 	$L__BB0_14;
	mul.lo.s32 	%r4, %r2, %r31;
	mul.lo.s32 	%r5, %r1, %r31;
	and.b32  	%r6, %r31, 15;
	setp.lt.u32 	%p5, %r31, 16;
	mov.f64 	%fd111, 0d0000000000000000;
	mov.b32 	%r49, 0;
	@%p5 bra 	$L__BB0_5;
	and.b32  	%r49, %r31, 2147483632;
	neg.s32 	%r47, %r49;
	add.s64 	%rd3, %rd2, 64;
	add.s64 	%rd4, %rd1, 64;
	mov.f64 	%fd111, 0d0000000000000000;
	mov.u32 	%r45, %r5;
	mov.u32 	%r46, %r4;
$L__BB0_4:
	.pragma "nounroll";
	mul.wide.s32 	%rd8, %r46, 8;
	add.s64 	%rd9, %rd3, %rd8;
	mul.wide.s32 	%rd10, %r45, 8;
	add.s64 	%rd11, %rd4, %rd10;
	ld.global.f64 	%fd18, [%rd9+-64];
	ld.global.f64 	%fd19, [%rd11+-64];
	fma.rn.f64 	%fd20, %fd18, %fd19, %fd111;
	ld.global.f64 	%fd21, [%rd9+-56];
	ld.global.f64 	%fd22, [%rd11+-56];
	fma.rn.f64 	%fd23, %fd21, %fd22, %fd20;
	ld.global.f64 	%fd24, [%rd9+-48];
	ld.global.f64 	%fd25, [%rd11+-48];
	fma.rn.f64 	%fd26, %fd24, %fd25, %fd23;
	ld.global.f64 	%fd27, [%rd9+-40];
	ld.global.f64 	%fd28, [%rd11+-40];
	fma.rn.f64 	%fd29, %fd27, %fd28, %fd26;
	ld.global.f64 	%fd30, [%rd9+-32];
	ld.global.f64 	%fd31, [%rd11+-32];
	fma.rn.f64 	%fd32, %fd30, %fd31, %fd29;
	ld.global.f64 	%fd33, [%rd9+-24];
	ld.global.f64 	%fd34, [%rd11+-24];
	fma.rn.f64 	%fd35, %fd33, %fd34, %fd32;
	ld.global.f64 	%fd36, [%rd9+-16];
	ld.global.f64 	%fd37, [%rd11+-16];
	fma.rn.f64 	%fd38, %fd36, %fd37, %fd35;
	ld.global.f64 	%fd39, [%rd9+-8];
	ld.global.f64 	%fd40, [%rd11+-8];
	fma.rn.f64 	%fd41, %fd39, %fd40, %fd38;
	ld.global.f64 	%fd42, [%rd9];
	ld.global.f64 	%fd43, [%rd11];
	fma.rn.f64 	%fd44, %fd42, %fd43, %fd41;
	ld.global.f64 	%fd45, [%rd9+8];
	ld.global.f64 	%fd46, [%rd11+8];
	fma.rn.f64 	%fd47, %fd45, %fd46, %fd44;
	ld.global.f64 	%fd48, [%rd9+16];
	ld.global.f64 	%fd49, [%rd11+16];
	fma.rn.f64 	%fd50, %fd48, %fd49, %fd47;
	ld.global.f64 	%fd51, [%rd9+24];
	ld.global.f64 	%fd52, [%rd11+24];
	fma.rn.f64 	%fd53, %fd51, %fd52, %fd50;
	ld.global.f64 	%fd54, [%rd9+32];
	ld.global.f64 	%fd55, [%rd11+32];
	fma.rn.f64 	%fd56, %fd54, %fd55, %fd53;
	ld.global.f64 	%fd57, [%rd9+40];
	ld.global.f64 	%fd58, [%rd11+40];
	fma.rn.f64 	%fd59, %fd57, %fd58, %fd56;
	ld.global.f64 	%fd60, [%rd9+48];
	ld.global.f64 	%fd61, [%rd11+48];
	fma.rn.f64 	%fd62, %fd60, %fd61, %fd59;
	ld.global.f64 	%fd63, [%rd9+56];
	ld.global.f64 	%fd64, [%rd11+56];
	fma.rn.f64 	%fd111, %fd63, %fd64, %fd62;
	add.s32 	%r47, %r47, 16;
	add.s32 	%r46, %r46, 16;
	add.s32 	%r45, %r45, 16;
	setp.ne.s32 	%p6, %r47, 0;
	@%p6 bra 	$L__BB0_4;
$L__BB0_5:
	setp.eq.s32 	%p7, %r6, 0;
	@%p7 bra 	$L__BB0_14;
	and.b32  	%r16, %r31, 7;
	setp.lt.u32 	%p8, %r6, 8;
	@%p8 bra 	$L__BB0_8;
	add.s32 	%r41, %r49, %r4;
	mul.wide.s32 	%rd12, %r41, 8;
	add.s64 	%rd13, %rd2, %rd12;
	ld.global.f64 	%fd66, [%rd13];
	add.s32 	%r42, %r49, %r5;
	mul.wide.s32 	%rd14, %r42, 8;
	add.s64 	%rd15, %rd1, %rd14;
	ld.global.f64 	%fd67, [%rd15];
	fma.rn.f64 	%fd68, %fd66, %fd67, %fd111;
	ld.global.f64 	%fd69, [%rd13+8];
	ld.global.f64 	%fd70, [%rd15+8];
	fma.rn.f64 	%fd71, %fd69, %fd70, %fd68;
	ld.global.f64 	%fd72, [%rd13+16];
	ld.global.f64 	%fd73, [%rd15+16];
	fma.rn.f64 	%fd74, %fd72, %fd73, %fd71;
	ld.global.f64 	%fd75, [%rd13+24];
	ld.global.f64 	%fd76, [%rd15+24];
	fma.rn.f64 	%fd77, %fd75, %fd76, %fd74;
	ld.global.f64 	%fd78, [%rd13+32];
	ld.global.f64 	%fd79, [%rd15+32];
	fma.rn.f64 	%fd80, %fd78, %fd79, %fd77;
	ld.global.f64 	%fd81, [%rd13+40];
	ld.global.f64 	%fd82, [%rd15+40];
	fma.rn.f64 	%fd83, %fd81, %fd82, %fd80;
	ld.global.f64 	%fd84, [%rd13+48];
	ld.global.f64 	%fd85, [%rd15+48];
	fma.rn.f64 	%fd86, %fd84, %fd85, %fd83;
	ld.global.f64 	%fd87, [%rd13+56];
	ld.global.f64 	%fd88, [%rd15+56];
	fma.rn.f64 	%fd111, %fd87, %fd88, %fd86;
	add.s32 	%r49, %r49, 8;
$L__BB0_8:
	setp.eq.s32 	%p9, %r16, 0;
	@%p9 bra 	$L__BB0_14;
	and.b32  	%r19, %r31, 3;
	setp.lt.u32 	%p10, %r16, 4;
	@%p10 bra 	$L__BB0_11;
	add.s32 	%r43, %r49, %r4;
	mul.wide.s32 	%rd16, %r43, 8;
	add.s64 	%rd17, %rd2, %rd16;
	ld.global.f64 	%fd90, [%rd17];
	add.s32 	%r44, %r49, %r5;
	mul.wide.s32 	%rd18, %r44, 8;
	add.s64 	%rd19, %rd1, %rd18;
	ld.global.f64 	%fd91, [%rd19];
	fma.rn.f64 	%fd92, %fd90, %fd91, %fd111;
	ld.global.f64 	%fd93, [%rd17+8];
	ld.global.f64 	%fd94, [%rd19+8];
	fma.rn.f64 	%fd95, %fd93, %fd94, %fd92;
	ld.global.f64 	%fd96, [%rd17+16];
	ld.global.f64 	%fd97, [%rd19+16];
	fma.rn.f64 	%fd98, %fd96, %fd97, %fd95;
	ld.global.f64 	%fd99, [%rd17+24];
	ld.global.f64 	%fd100, [%rd19+24];
	fma.rn.f64 	%fd111, %fd99, %fd100, %fd98;
	add.s32 	%r49, %r49, 4;
$L__BB0_11:
	setp.eq.s32 	%p11, %r19, 0;
	@%p11 bra 	$L__BB0_14;
	add.s32 	%r53, %r49, %r5;
	add.s32 	%r52, %r49, %r4;
	neg.s32 	%r51, %r19;
$L__BB0_13:
	.pragma "nounroll";
	mul.wide.s32 	%rd20, %r53, 8;
	add.s64 	%rd21, %rd1, %rd20;
	mul.wide.s32 	%rd22, %r52, 8;
	add.s64 	%rd23, %rd2, %rd22;
	ld.global.f64 	%fd101, [%rd23];
	ld.global.f64 	%fd102, [%rd21];
	fma.rn.f64 	%fd111, %fd101, %fd102, %fd111;
	add.s32 	%r53, %r53, 1;
	add.s32 	%r52, %r52, 1;
	add.s32 	%r51, %r51, 1;
	setp.ne.s32 	%p12, %r51, 0;
	@%p12 bra 	$L__BB0_13;
$L__BB0_14:
	cvta.to.global.u64 	%rd24, %rd5;
	mul.wide.s32 	%rd25, %r3, 8;
	add.s64 	%rd26, %rd24, %rd25;
	st.global.f64 	[%rd26], %fd111;
$L__BB0_15:
	ret;

}


// ===== COMPILED SASS (sm_100) =====

	.target	sm_100

	.elftype	@"ET_EXEC"


//--------------------- .note.nv.tkinfo           --------------------------
	.section	.note.nv.tkinfo,"",@"SHT_NOTE"
	.sectionflags	@"SHF_NOTE_NV_TKINFO"
	.tkinfo
        /*0018*/ 	.word	0x00000002
        /*0030*/ 	.string	""
        /*0030*/ 	.string	"ptxas"
        /*0030*/ 	.string	"Cuda compilation tools, release 13.0, V13.0.88"
        /*0030*/ 	.string	"Build cuda_13.0.r13.0/compiler.36424714_0"
        /*0030*/ 	.string	"-arch sm_100 -m 64 "



//--------------------- .note.nv.cuinfo           --------------------------
	.section	.note.nv.cuinfo,"",@"SHT_NOTE"
	.sectionflags	@"SHF_NOTE_NV_CUINFO"
        /*0018*/ 	.short	0x0002
        /*001a*/ 	.short	0x0064
        /*001c*/ 	.short	0x0082
	.zero		2


//--------------------- .nv.info                  --------------------------
	.section	.nv.info,"",@"SHT_CUDA_INFO"
	.align	4


	//----- nvinfo : EIATTR_REGCOUNT
	.align		4
        /*0000*/ 	.byte	0x04, 0x2f
        /*0002*/ 	.short	(.L_1 - .L_0)
	.align		4
.L_0:
        /*0004*/ 	.word	index@(matrixMulTrans)
        /*0008*/ 	.word	0x00000020


	//----- nvinfo : EIATTR_FRAME_SIZE
	.align		4
.L_1:
        /*000c*/ 	.byte	0x04, 0x11
        /*000e*/ 	.short	(.L_3 - .L_2)
	.align		4
.L_2:
        /*0010*/ 	.word	index@(matrixMulTrans)
        /*0014*/ 	.word	0x00000000


	//----- nvinfo : EIATTR_MIN_STACK_SIZE
	.align		4
.L_3:
        /*0018*/ 	.byte	0x04, 0x12
        /*001a*/ 	.short	(.L_5 - .L_4)
	.align		4
.L_4:
        /*001c*/ 	.word	index@(matrixMulTrans)
        /*0020*/ 	.word	0x00000000
.L_5:


//--------------------- .nv.compat                --------------------------
	.section	.nv.compat,"",@"SHT_CUDA_COMPAT_INFO"
	.align	4
        /*0000*/ 	.byte	0x02, 0x09, 0x00, 0x00, 0x02, 0x02, 0x01, 0x00, 0x02, 0x05, 0x05, 0x00, 0x03, 0x07, 0x01, 0x01
        /*0010*/ 	.byte	0x02, 0x03, 0x00, 0x00, 0x02, 0x06, 0x01, 0x00, 0x04, 0x0b, 0x08, 0x00, 0x01, 0x00, 0x00, 0x00
        /*0020*/ 	.byte	0x00, 0x00, 0x00, 0x00


//--------------------- .nv.info.matrixMulTrans   --------------------------
	.section	.nv.info.matrixMulTrans,"",@"SHT_CUDA_INFO"
	.sectionflags	@""
	.align	4


	//----- nvinfo : EIATTR_CUDA_API_VERSION
	.align		4
        /*0000*/ 	.byte	0x04, 0x37
        /*0002*/ 	.short	(.L_7 - .L_6)
.L_6:
        /*0004*/ 	.word	0x00000082


	//----- nvinfo : EIATTR_KPARAM_INFO
	.align		4
.L_7:
        /*0008*/ 	.byte	0x04, 0x17
        /*000a*/ 	.short	(.L_9 - .L_8)
.L_8:
        /*000c*/ 	.word	0x00000000
        /*0010*/ 	.short	0x0007
        /*0012*/ 	.short	0x0028
        /*0014*/ 	.byte	0x00, 0xf0, 0x11, 0x00


	//----- nvinfo : EIATTR_KPARAM_INFO
	.align		4
.L_9:
        /*0018*/ 	.byte	0x04, 0x17
        /*001a*/ 	.short	(.L_11 - .L_10)
.L_10:
        /*001c*/ 	.word	0x00000000
        /*0020*/ 	.short	0x0006
        /*0022*/ 	.short	0x0024
        /*0024*/ 	.byte	0x00, 0xf0, 0x11, 0x00


	//----- nvinfo : EIATTR_KPARAM_INFO
	.align		4
.L_11:
        /*0028*/ 	.byte	0x04, 0x17
        /*002a*/ 	.short	(.L_13 - .L_12)
.L_12:
        /*002c*/ 	.word	0x00000000
        /*0030*/ 	.short	0x0005
        /*0032*/ 	.short	0x0020
        /*0034*/ 	.byte	0x00, 0xf0, 0x11, 0x00


	//----- nvinfo : EIATTR_KPARAM_INFO
	.align		4
.L_13:
        /*0038*/ 	.byte	0x04, 0x17
        /*003a*/ 	.short	(.L_15 - .L_14)
.L_14:
        /*003c*/ 	.word	0x00000000
        /*0040*/ 	.short	0x0004
        /*0042*/ 	.short	0x001c
        /*0044*/ 	.byte	0x00, 0xf0, 0x11, 0x00


	//----- nvinfo : EIATTR_KPARAM_INFO
	.align		4
.L_15:
        /*0048*/ 	.byte	0x04, 0x17
        /*004a*/ 	.short	(.L_17 - .L_16)
.L_16:
        /*004c*/ 	.word	0x00000000
        /*0050*/ 	.short	0x0003
        /*0052*/ 	.short	0x0018
        /*0054*/ 	.byte	0x00, 0xf0, 0x11, 0x00


	//----- nvinfo : EIATTR_KPARAM_INFO
	.align		4
.L_17:
        /*0058*/ 	.byte	0x04, 0x17
        /*005a*/ 	.short	(.L_19 - .L_18)
.L_18:
        /*005c*/ 	.word	0x00000000
        /*0060*/ 	.short	0x0002
        /*0062*/ 	.short	0x0010
        /*0064*/ 	.byte	0x00, 0xf5, 0x21, 0x00


	//----- nvinfo : EIATTR_KPARAM_INFO
	.align		4
.L_19:
        /*0068*/ 	.byte	0x04, 0x17
        /*006a*/ 	.short	(.L_21 - .L_20)
.L_20:
        /*006c*/ 	.word	0x00000000
        /*0070*/ 	.short	0x0001
        /*0072*/ 	.short	0x0008
        /*0074*/ 	.byte	0x00, 0xf5, 0x21, 0x00


	//----- nvinfo : EIATTR_KPARAM_INFO
	.align		4
.L_21:
        /*0078*/ 	.byte	0x04, 0x17
        /*007a*/ 	.short	(.L_23 - .L_22)
.L_22:
        /*007c*/ 	.word	0x00000000
        /*0080*/ 	.short	0x0000
        /*0082*/ 	.short	0x0000
        /*0084*/ 	.byte	0x00, 0xf5, 0x21, 0x00


	//----- nvinfo : EIATTR_SPARSE_MMA_MASK
	.align		4
.L_23:
        /*0088*/ 	.byte	0x03, 0x50
        /*008a*/ 	.short	0x0000


	//----- nvinfo : EIATTR_MAXREG_COUNT
	.align		4
        /*008c*/ 	.byte	0x03, 0x1b
        /*008e*/ 	.short	0x00ff


	//----- nvinfo : EIATTR_MERCURY_ISA_VERSION
	.align		4
        /*0090*/ 	.byte	0x03, 0x5f
        /*0092*/ 	.short	0x0101


	//----- nvinfo : EIATTR_VRC_CTA_INIT_COUNT
	.align		4
        /*0094*/ 	.byte	0x02, 0x4a
	.zero		1
	.zero		1


	//----- nvinfo : EIATTR_EXIT_INSTR_OFFSETS
	.align		4
        /*0098*/ 	.byte	0x04, 0x1c
        /*009a*/ 	.short	(.L_25 - .L_24)


	//   ....[0]....
.L_24:
        /*009c*/ 	.word	0x000000d0


	//   ....[1]....
        /*00a0*/ 	.word	0x00000b00


	//----- nvinfo : EIATTR_CBANK_PARAM_SIZE
	.align		4
.L_25:
        /*00a4*/ 	.byte	0x03, 0x19
        /*00a6*/ 	.short	0x002c


	//----- nvinfo : EIATTR_PARAM_CBANK
	.align		4
        /*00a8*/ 	.byte	0x04, 0x0a
        /*00aa*/ 	.short	(.L_27 - .L_26)
	.align		4
.L_26:
        /*00ac*/ 	.word	index@(.nv.constant0.matrixMulTrans)
        /*00b0*/ 	.short	0x0380
        /*00b2*/ 	.short	0x002c


	//----- nvinfo : EIATTR_SW_WAR
	.align		4
.L_27:
        /*00b4*/ 	.byte	0x04, 0x36
        /*00b6*/ 	.short	(.L_29 - .L_28)
.L_28:
        /*00b8*/ 	.word	0x00000008
.L_29:


//--------------------- .nv.callgraph             --------------------------
	.section	.nv.callgraph,"",@"SHT_CUDA_CALLGRAPH"
	.align	4
	.sectionentsize	8
	.align		4
        /*0000*/ 	.word	0x00000000
	.align		4
        /*0004*/ 	.word	0xffffffff
	.align		4
        /*0008*/ 	.word	0x00000000
	.align		4
        /*000c*/ 	.word	0xfffffffe
	.align		4
        /*0010*/ 	.word	0x00000000
	.align		4
        /*0014*/ 	.word	0xfffffffd
	.align		4
        /*0018*/ 	.word	0x00000000
	.align		4
        /*001c*/ 	.word	0xfffffffc


//--------------------- .text.matrixMulTrans      --------------------------
	.section	.text.matrixMulTrans,"ax",@progbits
	.align	128
        .global         matrixMulTrans
        .type           matrixMulTrans,@function
        .size           matrixMulTrans,(.L_x_7 - matrixMulTrans)
        .other          matrixMulTrans,@"STO_CUDA_ENTRY STV_DEFAULT"
matrixMulTrans:
.text.matrixMulTrans:
[----:B------:R-:W-:Y:S01]  /*0000*/  LDC R1, c[0x0][0x37c] ;  /* 0x0000df00ff017b82 */ /* 0x000fe20000000800 */
[----:B------:R-:W0:Y:S07]  /*0010*/  S2R R20, SR_TID.X ;  /* 0x0000000000147919 */ /* 0x000e2e0000002100 */
[----:B------:R-:W0:Y:S01]  /*0020*/  S2UR UR4, SR_CTAID.X ;  /* 0x00000000000479c3 */ /* 0x000e220000002500 */
[----:B------:R-:W1:Y:S01]  /*0030*/  LDCU UR6, c[0x0][0x3a8] ;  /* 0x00007500ff0677ac */ /* 0x000e620008000800 */
[----:B------:R-:W2:Y:S06]  /*0040*/  S2R R19, SR_TID.Y ;  /* 0x0000000000137919 */ /* 0x000eac0000002200 */
[----:B------:R-:W2:Y:S08]  /*0050*/  S2UR UR5, SR_CTAID.Y ;  /* 0x00000000000579c3 */ /* 0x000eb00000002600 */
[----:B------:R-:W0:Y:S08]  /*0060*/  LDC R3, c[0x0][0x39c] ;  /* 0x0000e700ff037b82 */ /* 0x000e300000000800 */
[----:B------:R-:W2:Y:S01]  /*0070*/  LDC.64 R4, c[0x0][0x3a0] ;  /* 0x0000e800ff047b82 */ /* 0x000ea20000000a00 */
[----:B0-----:R-:W-:-:S02]  /*0080*/  IMAD R20, R3, UR4, R20 ;  /* 0x0000000403147c24 */ /* 0x001fc4000f8e0214 */
[----:B--2---:R-:W-:-:S04]  /*0090*/  IMAD R19, R4, UR5, R19 ;  /* 0x0000000504137c24 */ /* 0x004fc8000f8e0213 */
[----:B------:R-:W-:-:S05]  /*00a0*/  IMAD R0, R19, R5, R20 ;  /* 0x0000000513007224 */ /* 0x000fca00078e0214 */
[----:B-1----:R-:W-:-:S04]  /*00b0*/  ISETP.GE.AND P0, PT, R0, UR6, PT ;  /* 0x0000000600007c0c */ /* 0x002fc8000bf06270 */
[----:B------:R-:W-:-:S13]  /*00c0*/  ISETP.GE.OR P0, PT, R20, R5, P0 ;  /* 0x000000051400720c */ /* 0x000fda0000706670 */
[----:B------:R-:W-:Y:S05]  /*00d0*/  @P0 EXIT ;  /* 0x000000000000094d */ /* 0x000fea0003800000 */
[----:B------:R-:W0:Y:S01]  /*00e0*/  LDCU UR9, c[0x0][0x398] ;  /* 0x00007300ff0977ac */ /* 0x000e220008000800 */
[----:B------:R-:W-:Y:S01]  /*00f0*/  CS2R R10, SRZ ;  /* 0x00000000000a7805 */ /* 0x000fe2000001ff00 */
[----:B------:R-:W1:Y:S01]  /*0100*/  LDCU.64 UR16, c[0x0][0x358] ;  /* 0x00006b00ff1077ac */ /* 0x000e620008000a00 */
[----:B0-----:R-:W-:-:S09]  /*0110*/  UISETP.GE.AND UP0, UPT, UR9, 0x1, UPT ;  /* 0x000000010900788c */ /* 0x001fd2000bf06270 */
[----:B-1----:R-:W-:Y:S05]  /*0120*/  BRA.U !UP0, `(.L_x_0) ;  /* 0x0000000908687547 */ /* 0x002fea000b800000 */
[----:B------:R-:W-:Y:S02]  /*0130*/  UISETP.GE.U32.AND UP1, UPT, UR9, 0x10, UPT ;  /* 0x000000100900788c */ /* 0x000fe4000bf26070 */
[----:B------:R-:W-:Y:S01]  /*0140*/  IMAD R19, R19, UR9, RZ ;  /* 0x0000000913137c24 */ /* 0x000fe2000f8e02ff */
[----:B------:R-:W-:Y:S02]  /*0150*/  ULOP3.LUT UR14, UR9, 0xf, URZ, 0xc0, !UPT ;  /* 0x0000000f090e7892 */ /* 0x000fe4000f8ec0ff */
[----:B------:R-:W-:Y:S01]  /*0160*/  IMAD R20, R20, UR9, RZ ;  /* 0x0000000914147c24 */ /* 0x000fe2000f8e02ff */
[----:B------:R-:W-:Y:S01]  /*0170*/  CS2R R10, SRZ ;  /* 0x00000000000a7805 */ /* 0x000fe2000001ff00 */
[----:B------:R-:W-:Y:S01]  /*0180*/  UMOV UR4, URZ ;  /* 0x000000ff00047c82 */ /* 0x000fe20008000000 */
[----:B------:R-:W-:Y:S01]  /*0190*/  UISETP.NE.AND UP0, UPT, UR14, URZ, UPT ;  /* 0x000000ff0e00728c */ /* 0x000fe2000bf05270 */
[----:B------:R-:W-:Y:S10]  /*01a0*/  BRA.U !UP1, `(.L_x_1) ;  /* 0x0000000509187547 */ /* 0x000ff4000b800000 */
[----:B------:R-:W0:Y:S01]  /*01b0*/  LDCU.64 UR10, c[0x0][0x388] ;  /* 0x00007100ff0a77ac */ /* 0x000e220008000a00 */
[----:B------:R-:W-:Y:S02]  /*01c0*/  MOV R21, R20 ;  /* 0x0000001400157202 */ /* 0x000fe40000000f00 */
[----:B------:R-:W-:Y:S02]  /*01d0*/  CS2R R10, SRZ ;  /* 0x00000000000a7805 */ /* 0x000fe4000001ff00 */
[----:B------:R-:W-:Y:S01]  /*01e0*/  MOV R18, R19 ;  /* 0x0000001300127202 */ /* 0x000fe20000000f00 */
[----:B------:R-:W1:Y:S01]  /*01f0*/  LDCU.64 UR12, c[0x0][0x390] ;  /* 0x00007200ff0c77ac */ /* 0x000e620008000a00 */
[----:B------:R-:W-:Y:S02]  /*0200*/  ULOP3.LUT UR4, UR9, 0x7ffffff0, URZ, 0xc0, !UPT ;  /* 0x7ffffff009047892 */ /* 0x000fe4000f8ec0ff */
[----:B0-----:R-:W-:Y:S02]  /*0210*/  UIADD3 UR7, UP1, UPT, UR10, 0x40, URZ ;  /* 0x000000400a077890 */ /* 0x001fe4000ff3e0ff */
[----:B------:R-:W-:-:S02]  /*0220*/  UIADD3 UR10, UPT, UPT, -UR4, URZ, URZ ;  /* 0x000000ff040a7290 */ /* 0x000fc4000fffe1ff */
[----:B-1----:R-:W-:Y:S02]  /*0230*/  UIADD3 UR5, UP2, UPT, UR12, 0x40, URZ ;  /* 0x000000400c057890 */ /* 0x002fe4000ff5e0ff */
[----:B------:R-:W-:Y:S02]  /*0240*/  UIADD3.X UR8, UPT, UPT, URZ, UR11, URZ, UP1, !UPT ;  /* 0x0000000bff087290 */ /* 0x000fe40008ffe4ff */
[----:B------:R-:W-:-:S12]  /*0250*/  UIADD3.X UR6, UPT, UPT, URZ, UR13, URZ, UP2, !UPT ;  /* 0x0000000dff067290 */ /* 0x000fd800097fe4ff */
.L_x_2:
[----:B------:R-:W-:Y:S01]  /*0260*/  MOV R4, UR7 ;  /* 0x0000000700047c02 */ /* 0x000fe20008000f00 */
[----:B------:R-:W-:Y:S01]  /*0270*/  IMAD.U32 R2, RZ, RZ, UR5 ;  /* 0x00000005ff027e24 */ /* 0x000fe2000f8e00ff */
[----:B------:R-:W-:Y:S02]  /*0280*/  MOV R5, UR8 ;  /* 0x0000000800057c02 */ /* 0x000fe40008000f00 */
[----:B------:R-:W-:Y:S01]  /*0290*/  MOV R3, UR6 ;  /* 0x0000000600037c02 */ /* 0x000fe20008000f00 */
[----:B------:R-:W-:-:S04]  /*02a0*/  IMAD.WIDE R4, R18, 0x8, R4 ;  /* 0x0000000812047825 */ /* 0x000fc800078e0204 */
[----:B------:R-:W-:Y:S01]  /*02b0*/  IMAD.WIDE R2, R21, 0x8, R2 ;  /* 0x0000000815027825 */ /* 0x000fe200078e0202 */
[----:B------:R-:W2:Y:S04]  /*02c0*/  LDG.E.64 R6, desc[UR16][R4.64+-0x40] ;  /* 0xffffc01004067981 */ /* 0x000ea8000c1e1b00 */
[----:B------:R-:W2:Y:S04]  /*02d0*/  LDG.E.64 R8, desc[UR16][R2.64+-0x40] ;  /* 0xffffc01002087981 */ /* 0x000ea8000c1e1b00 */
[----:B------:R-:W3:Y:S04]  /*02e0*/  LDG.E.64 R14, desc[UR16][R4.64+-0x38] ;  /* 0xffffc810040e7981 */ /* 0x000ee8000c1e1b00 */
[----:B------:R-:W3:Y:S04]  /*02f0*/  LDG.E.64 R16, desc[UR16][R2.64+-0x38] ;  /* 0xffffc81002107981 */ /* 0x000ee8000c1e1b00 */
[----:B------:R-:W4:Y:S04]  /*0300*/  LDG.E.64 R12, desc[UR16][R4.64+-0x30] ;  /* 0xffffd010040c7981 */ /* 0x000f28000c1e1b00 */
[----:B------:R-:W4:Y:S04]  /*0310*/  LDG.E.64 R22, desc[UR16][R2.64+-0x30] ;  /* 0xffffd01002167981 */ /* 0x000f28000c1e1b00 */
[----:B------:R-:W5:Y:S04]  /*0320*/  LDG.E.64 R24, desc[UR16][R4.64+0x38] ;  /* 0x0000381004187981 */ /* 0x000f68000c1e1b00 */
[----:B------:R-:W5:Y:S01]  /*0330*/  LDG.E.64 R26, desc[UR16][R2.64+0x38] ;  /* 0x00003810021a7981 */ /* 0x000f62000c1e1b00 */
[----:B--2---:R-:W-:-:S03]  /*0340*/  DFMA R10, R6, R8, R10 ;  /* 0x00000008060a722b */ /* 0x004fc6000000000a */
[----:B------:R-:W2:Y:S04]  /*0350*/  LDG.E.64 R6, desc[UR16][R4.64+-0x28] ;  /* 0xffffd81004067981 */ /* 0x000ea8000c1e1b00 */
[----:B------:R-:W2:Y:S01]  /*0360*/  LDG.E.64 R8, desc[UR16][R2.64+-0x28] ;  /* 0xffffd81002087981 */ /* 0x000ea2000c1e1b00 */
[----:B---3--:R-:W-:-:S03]  /*0370*/  DFMA R10, R14, R16, R10 ;  /* 0x000000100e0a722b */ /* 0x008fc6000000000a */
[----:B------:R-:W3:Y:S04]  /*0380*/  LDG.E.64 R14, desc[UR16][R4.64+-0x20] ;  /* 0xffffe010040e7981 */ /* 0x000ee8000c1e1b00 */
[----:B------:R-:W3:Y:S01]  /*0390*/  LDG.E.64 R16, desc[UR16][R2.64+-0x20] ;  /* 0xffffe01002107981 */ /* 0x000ee2000c1e1b00 */
[----:B----4-:R-:W-:-:S03]  /*03a0*/  DFMA R22, R12, R22, R10 ;  /* 0x000000160c16722b */ /* 0x010fc6000000000a */
[----:B------:R-:W4:Y:S04]  /*03b0*/  LDG.E.64 R10, desc[UR16][R4.64+-0x18] ;  /* 0xffffe810040a7981 */ /* 0x000f28000c1e1b00 */
[----:B------:R-:W4:Y:S01]  /*03c0*/  LDG.E.64 R12, desc[UR16][R2.64+-0x18] ;  /* 0xffffe810020c7981 */ /* 0x000f22000c1e1b00 */
        /* <DEDUP_REMOVED lines=27> */
[----:B------:R-:W-:-:S04]  /*0580*/  UIADD3 UR10, UPT, UPT, UR10, 0x10, URZ ;  /* 0x000000100a0a7890 */ /* 0x000fc8000fffe0ff */
[----:B------:R-:W-:Y:S01]  /*0590*/  UISETP.NE.AND UP1, UPT, UR10, URZ, UPT ;  /* 0x000000ff0a00728c */ /* 0x000fe2000bf25270 */
[----:B------:R-:W-:Y:S02]  /*05a0*/  IADD3 R18, PT, PT, R18, 0x10, RZ ;  /* 0x0000001012127810 */ /* 0x000fe40007ffe0ff */
[----:B------:R-:W-:Y:S01]  /*05b0*/  IADD3 R21, PT, PT, R21, 0x10, RZ ;  /* 0x0000001015157810 */ /* 0x000fe20007ffe0ff */
[----:B--2---:R-:W-:-:S08]  /*05c0*/  DFMA R6, R6, R8, R10 ;  /* 0x000000080606722b */ /* 0x004fd0000000000a */
[----:B---3--:R-:W-:-:S08]  /*05d0*/  DFMA R6, R14, R16, R6 ;  /* 0x000000100e06722b */ /* 0x008fd00000000006 */
[----:B----4-:R-:W-:-:S08]  /*05e0*/  DFMA R6, R12, R22, R6 ;  /* 0x000000160c06722b */ /* 0x010fd00000000006 */
[----:B-----5:R-:W-:Y:S01]  /*05f0*/  DFMA R10, R24, R26, R6 ;  /* 0x0000001a180a722b */ /* 0x020fe20000000006 */
[----:B------:R-:W-:Y:S10]  /*0600*/  BRA.U UP1, `(.L_x_2) ;  /* 0xfffffffd01147547 */ /* 0x000ff4000b83ffff */
.L_x_1:
[----:B------:R-:W-:Y:S05]  /*0610*/  BRA.U !UP0, `(.L_x_0) ;  /* 0x00000005082c7547 */ /* 0x000fea000b800000 */
[----:B------:R-:W-:Y:S02]  /*0620*/  UISETP.GE.U32.AND UP0, UPT, UR14, 0x8, UPT ;  /* 0x000000080e00788c */ /* 0x000fe4000bf06070 */
[----:B------:R-:W-:-:S04]  /*0630*/  ULOP3.LUT UR6, UR9, 0x7, URZ, 0xc0, !UPT ;  /* 0x0000000709067892 */ /* 0x000fc8000f8ec0ff */
[----:B------:R-:W-:-:S03]  /*0640*/  UISETP.NE.AND UP1, UPT, UR6, URZ, UPT ;  /* 0x000000ff0600728c */ /* 0x000fc6000bf25270 */
[----:B------:R-:W-:Y:S08]  /*0650*/  BRA.U !UP0, `(.L_x_3) ;  /* 0x00000001087c7547 */ /* 0x000ff0000b800000 */
[----:B------:R-:W0:Y:S01]  /*0660*/  LDC.64 R8, c[0x0][0x388] ;  /* 0x0000e200ff087b82 */ /* 0x000e220000000a00 */
[----:B------:R-:W-:Y:S01]  /*0670*/  IADD3 R7, PT, PT, R20, UR4, RZ ;  /* 0x0000000414077c10 */ /* 0x000fe2000fffe0ff */
[----:B------:R-:W-:-:S06]  /*0680*/  VIADD R5, R19, UR4 ;  /* 0x0000000413057c36 */ /* 0x000fcc0008000000 */
[----:B------:R-:W1:Y:S01]  /*0690*/  LDC.64 R2, c[0x0][0x390] ;  /* 0x0000e400ff027b82 */ /* 0x000e620000000a00 */
[----:B0-----:R-:W-:-:S05]  /*06a0*/  IMAD.WIDE R8, R5, 0x8, R8 ;  /* 0x0000000805087825 */ /* 0x001fca00078e0208 */
[----:B------:R-:W2:Y:S01]  /*06b0*/  LDG.E.64 R12, desc[UR16][R8.64] ;  /* 0x00000010080c7981 */ /* 0x000ea2000c1e1b00 */
[----:B-1----:R-:W-:-:S03]  /*06c0*/  IMAD.WIDE R2, R7, 0x8, R2 ;  /* 0x0000000807027825 */ /* 0x002fc600078e0202 */
[----:B------:R-:W3:Y:S04]  /*06d0*/  LDG.E.64 R14, desc[UR16][R8.64+0x8] ;  /* 0x00000810080e7981 */ /* 0x000ee8000c1e1b00 */
[----:B------:R-:W2:Y:S04]  /*06e0*/  LDG.E.64 R26, desc[UR16][R2.64] ;  /* 0x00000010021a7981 */ /* 0x000ea8000c1e1b00 */
[----:B------:R-:W3:Y:S04]  /*06f0*/  LDG.E.64 R16, desc[UR16][R2.64+0x8] ;  /* 0x0000081002107981 */ /* 0x000ee8000c1e1b00 */
[----:B------:R-:W4:Y:S04]  /*0700*/  LDG.E.64 R22, desc[UR16][R8.64+0x10] ;  /* 0x0000101008167981 */ /* 0x000f28000c1e1b00 */
[----:B------:R-:W4:Y:S04]  /*0710*/  LDG.E.64 R24, desc[UR16][R2.64+0x10] ;  /* 0x0000101002187981 */ /* 0x000f28000c1e1b00 */
[----:B------:R-:W5:Y:S04]  /*0720*/  LDG.E.64 R4, desc[UR16][R8.64+0x18] ;  /* 0x0000181008047981 */ /* 0x000f68000c1e1b00 */
        /* <DEDUP_REMOVED lines=10> */
[----:B------:R-:W4:Y:S04]  /*07d0*/  LDG.E.64 R26, desc[UR16][R2.64+0x30] ;  /* 0x00003010021a7981 */ /* 0x000f28000c1e1b00 */
[----:B------:R-:W4:Y:S01]  /*07e0*/  LDG.E.64 R2, desc[UR16][R2.64+0x38] ;  /* 0x0000381002027981 */ /* 0x000f22000c1e1b00 */
[----:B-----5:R-:W-:Y:S01]  /*07f0*/  DFMA R4, R4, R6, R22 ;  /* 0x000000060404722b */ /* 0x020fe20000000016 */
[----:B------:R-:W-:-:S07]  /*0800*/  UIADD3 UR4, UPT, UPT, UR4, 0x8, URZ ;  /* 0x0000000804047890 */ /* 0x000fce000fffe0ff */
[----:B--2---:R-:W-:-:S08]  /*0810*/  DFMA R4, R10, R12, R4 ;  /* 0x0000000c0a04722b */ /* 0x004fd00000000004 */
[----:B---3--:R-:W-:-:S08]  /*0820*/  DFMA R4, R14, R16, R4 ;  /* 0x000000100e04722b */ /* 0x008fd00000000004 */
[----:B----4-:R-:W-:-:S08]  /*0830*/  DFMA R4, R24, R26, R4 ;  /* 0x0000001a1804722b */ /* 0x010fd00000000004 */
[----:B------:R-:W-:-:S11]  /*0840*/  DFMA R10, R28, R2, R4 ;  /* 0x000000021c0a722b */ /* 0x000fd60000000004 */
.L_x_3:
[----:B------:R-:W-:Y:S05]  /*0850*/  BRA.U !UP1, `(.L_x_0) ;  /* 0x00000001099c7547 */ /* 0x000fea000b800000 */
[----:B------:R-:W-:Y:S02]  /*0860*/  UISETP.GE.U32.AND UP0, UPT, UR6, 0x4, UPT ;  /* 0x000000040600788c */ /* 0x000fe4000bf06070 */
[----:B------:R-:W-:-:S04]  /*0870*/  ULOP3.LUT UR5, UR9, 0x3, URZ, 0xc0, !UPT ;  /* 0x0000000309057892 */ /* 0x000fc8000f8ec0ff */
[----:B------:R-:W-:-:S03]  /*0880*/  UISETP.NE.AND UP1, UPT, UR5, URZ, UPT ;  /* 0x000000ff0500728c */ /* 0x000fc6000bf25270 */
[----:B------:R-:W-:Y:S08]  /*0890*/  BRA.U !UP0, `(.L_x_4) ;  /* 0x00000001084c7547 */ /* 0x000ff0000b800000 */
[----:B------:R-:W0:Y:S01]  /*08a0*/  LDC.64 R2, c[0x0][0x388] ;  /* 0x0000e200ff027b82 */ /* 0x000e220000000a00 */
[----:B------:R-:W-:Y:S02]  /*08b0*/  IADD3 R17, PT, PT, R19, UR4, RZ ;  /* 0x0000000413117c10 */ /* 0x000fe4000fffe0ff */
[----:B------:R-:W-:-:S05]  /*08c0*/  IADD3 R25, PT, PT, R20, UR4, RZ ;  /* 0x0000000414197c10 */ /* 0x000fca000fffe0ff */
        /* <DEDUP_REMOVED lines=10> */
[----:B------:R-:W5:Y:S01]  /*0970*/  LDG.E.64 R14, desc[UR16][R24.64+0x18] ;  /* 0x00001810180e7981 */ /* 0x000f62000c1e1b00 */
[----:B------:R-:W-:Y:S01]  /*0980*/  UIADD3 UR4, UPT, UPT, UR4, 0x4, URZ ;  /* 0x0000000404047890 */ /* 0x000fe2000fffe0ff */
[----:B--2---:R-:W-:-:S08]  /*0990*/  DFMA R22, R22, R26, R10 ;  /* 0x0000001a1616722b */ /* 0x004fd0000000000a */
[----:B---3--:R-:W-:-:S08]  /*09a0*/  DFMA R6, R6, R8, R22 ;  /* 0x000000080606722b */ /* 0x008fd00000000016 */
[----:B----4-:R-:W-:-:S08]  /*09b0*/  DFMA R2, R2, R4, R6 ;  /* 0x000000040202722b */ /* 0x010fd00000000006 */
[----:B-----5:R-:W-:-:S11]  /*09c0*/  DFMA R10, R12, R14, R2 ;  /* 0x0000000e0c0a722b */ /* 0x020fd60000000002 */
.L_x_4:
[----:B------:R-:W-:Y:S05]  /*09d0*/  BRA.U !UP1, `(.L_x_0) ;  /* 0x00000001093c7547 */ /* 0x000fea000b800000 */
[----:B------:R-:W0:Y:S01]  /*09e0*/  LDC.64 R6, c[0x0][0x390] ;  /* 0x0000e400ff067b82 */ /* 0x000e220000000a00 */
[----:B------:R-:W-:Y:S01]  /*09f0*/  VIADD R13, R20, UR4 ;  /* 0x00000004140d7c36 */ /* 0x000fe20008000000 */
[----:B------:R-:W-:Y:S01]  /*0a00*/  IADD3 R19, PT, PT, R19, UR4, RZ ;  /* 0x0000000413137c10 */ /* 0x000fe2000fffe0ff */
[----:B------:R-:W-:-:S05]  /*0a10*/  UIADD3 UR5, UPT, UPT, -UR5, URZ, URZ ;  /* 0x000000ff05057290 */ /* 0x000fca000fffe1ff */
[----:B------:R-:W1:Y:S07]  /*0a20*/  LDC.64 R8, c[0x0][0x388] ;  /* 0x0000e200ff087b82 */ /* 0x000e6e0000000a00 */
.L_x_5:
[----:B0-----:R-:W-:-:S04]  /*0a30*/  IMAD.WIDE R2, R13, 0x8, R6 ;  /* 0x000000080d027825 */ /* 0x001fc800078e0206 */
[----:B-1----:R-:W-:Y:S02]  /*0a40*/  IMAD.WIDE R4, R19, 0x8, R8 ;  /* 0x0000000813047825 */ /* 0x002fe400078e0208 */
[----:B------:R-:W2:Y:S04]  /*0a50*/  LDG.E.64 R2, desc[UR16][R2.64] ;  /* 0x0000001002027981 */ /* 0x000ea8000c1e1b00 */
[----:B------:R-:W2:Y:S01]  /*0a60*/  LDG.E.64 R4, desc[UR16][R4.64] ;  /* 0x0000001004047981 */ /* 0x000ea2000c1e1b00 */
[----:B------:R-:W-:Y:S01]  /*0a70*/  UIADD3 UR5, UPT, UPT, UR5, 0x1, URZ ;  /* 0x0000000105057890 */ /* 0x000fe2000fffe0ff */
[----:B------:R-:W-:Y:S02]  /*0a80*/  IADD3 R13, PT, PT, R13, 0x1, RZ ;  /* 0x000000010d0d7810 */ /* 0x000fe40007ffe0ff */
[----:B------:R-:W-:Y:S01]  /*0a90*/  IADD3 R19, PT, PT, R19, 0x1, RZ ;  /* 0x0000000113137810 */ /* 0x000fe20007ffe0ff */
[----:B------:R-:W-:Y:S01]  /*0aa0*/  UISETP.NE.AND UP0, UPT, UR5, URZ, UPT ;  /* 0x000000ff0500728c */ /* 0x000fe2000bf05270 */
[----:B--2---:R-:W-:-:S08]  /*0ab0*/  DFMA R10, R4, R2, R10 ;  /* 0x00000002040a722b */ /* 0x004fd0000000000a */
[----:B------:R-:W-:Y:S05]  /*0ac0*/  BRA.U UP0, `(.L_x_5) ;  /* 0xfffffffd00d87547 */ /* 0x000fea000b83ffff */
.L_x_0:
[----:B------:R-:W0:Y:S02]  /*0ad0*/  LDC.64 R2, c[0x0][0x380] ;  /* 0x0000e000ff027b82 */ /* 0x000e240000000a00 */
[----:B0-----:R-:W-:-:S05]  /*0ae0*/  IMAD.WIDE R2, R0, 0x8, R2 ;  /* 0x0000000800027825 */ /* 0x001fca00078e0202 */
[----:B------:R-:W-:Y:S01]  /*0af0*/  STG.E.64 desc[UR16][R2.64], R10 ;  /* 0x0000000a02007986 */ /* 0x000fe2000c101b10 */
[----:B------:R-:W-:Y:S05]  /*0b00*/  EXIT ;  /* 0x000000000000794d */ /* 0x000fea0003800000 */
.L_x_6:
[----:B------:R-:W-:-:S00]  /*0b10*/  BRA `(.L_x_6) ;  /* 0xfffffffc00fc7947 */ /* 0x000fc0000383ffff */
[----:B------:R-:W-:-:S00]  /*0b20*/  NOP ;  /* 0x0000000000007918 */ /* 0x000fc00000000000 */
        /* <DEDUP_REMOVED lines=13> */
.L_x_7:


//--------------------- .nv.shared.reserved.0     --------------------------
	.section	.nv.shared.reserved.0,"aw",@nobits
	.weak		__nv_reservedSMEM_offset_0_alias
	.size		__nv_reservedSMEM_offset_0_alias, 0, 64
	.other		__nv_reservedSMEM_offset_0_alias,@"STO_CUDA_RESERVED_SHARED STV_DEFAULT"
__nv_reservedSMEM_offset_0_alias:
	.zero		0
	.zero		64


//--------------------- .nv.constant0.matrixMulTrans --------------------------
	.section	.nv.constant0.matrixMulTrans,"a",@progbits
	.sectionflags	@""
	.align	4
.nv.constant0.matrixMulTrans:
	.zero		940


//--------------------- SYMBOLS --------------------------

	.type		.nv.reservedSmem.offset0,@object
	.size		.nv.reservedSmem.offset0,0x4
